//
// Generated by NVIDIA NVVM Compiler
//
// Compiler Build ID: CL-36424714
// Cuda compilation tools, release 13.0, V13.0.88
// Based on NVVM 20.0.0
//

.version 9.0
.target sm_100
.address_size 64

	// .globl	_Z13GPU_AddVectorPfS_S_i

.visible .entry _Z13GPU_AddVectorPfS_S_i(
	.param .u64 .ptr .align 1 _Z13GPU_AddVectorPfS_S_i_param_0,
	.param .u64 .ptr .align 1 _Z13GPU_AddVectorPfS_S_i_param_1,
	.param .u64 .ptr .align 1 _Z13GPU_AddVectorPfS_S_i_param_2,
	.param .u32 _Z13GPU_AddVectorPfS_S_i_param_3
)
{
	.reg .pred 	%p<2>;
	.reg .b32 	%r<6>;
	.reg .b32 	%f<4>;
	.reg .b64 	%rd<11>;

	ld.param.u64 	%rd1, [_Z13GPU_AddVectorPfS_S_i_param_0];
	ld.param.u64 	%rd2, [_Z13GPU_AddVectorPfS_S_i_param_1];
	ld.param.u64 	%rd3, [_Z13GPU_AddVectorPfS_S_i_param_2];
	ld.param.u32 	%r2, [_Z13GPU_AddVectorPfS_S_i_param_3];
	mov.u32 	%r3, %ctaid.x;
	mov.u32 	%r4, %ntid.x;
	mov.u32 	%r5, %tid.x;
	mad.lo.s32 	%r1, %r3, %r4, %r5;
	setp.ge.s32 	%p1, %r1, %r2;
	@%p1 bra 	$L__BB0_2;
	cvta.to.global.u64 	%rd4, %rd1;
	cvta.to.global.u64 	%rd5, %rd2;
	cvta.to.global.u64 	%rd6, %rd3;
	mul.wide.s32 	%rd7, %r1, 4;
	add.s64 	%rd8, %rd4, %rd7;
	ld.global.f32 	%f1, [%rd8];
	add.s64 	%rd9, %rd5, %rd7;
	ld.global.f32 	%f2, [%rd9];
	add.f32 	%f3, %f1, %f2;
	add.s64 	%rd10, %rd6, %rd7;
	st.global.f32 	[%rd10], %f3;
$L__BB0_2:
	ret;

}


// ===== COMPILED SASS (sm_100) =====

	.target	sm_100

	.elftype	@"ET_EXEC"


//--------------------- .note.nv.tkinfo           --------------------------
	.section	.note.nv.tkinfo,"",@"SHT_NOTE"
	.sectionflags	@"SHF_NOTE_NV_TKINFO"
	.tkinfo
        /*0018*/ 	.word	0x00000002
        /*0030*/ 	.string	""
        /*0030*/ 	.string	"ptxas"
        /*0030*/ 	.string	"Cuda compilation tools, release 13.0, V13.0.88"
        /*0030*/ 	.string	"Build cuda_13.0.r13.0/compiler.36424714_0"
        /*0030*/ 	.string	"-arch sm_100 -m 64 "



//--------------------- .note.nv.cuinfo           --------------------------
	.section	.note.nv.cuinfo,"",@"SHT_NOTE"
	.sectionflags	@"SHF_NOTE_NV_CUINFO"
        /*0018*/ 	.short	0x0002
        /*001a*/ 	.short	0x0064
        /*001c*/ 	.short	0x0082
	.zero		2


//--------------------- .nv.info                  --------------------------
	.section	.nv.info,"",@"SHT_CUDA_INFO"
	.align	4


	//----- nvinfo : EIATTR_REGCOUNT
	.align		4
        /*0000*/ 	.byte	0x04, 0x2f
        /*0002*/ 	.short	(.L_1 - .L_0)
	.align		4
.L_0:
        /*0004*/ 	.word	index@(_Z13GPU_AddVectorPfS_S_i)
        /*0008*/ 	.word	0x0000000c


	//----- nvinfo : EIATTR_FRAME_SIZE
	.align		4
.L_1:
        /*000c*/ 	.byte	0x04, 0x11
        /*000e*/ 	.short	(.L_3 - .L_2)
	.align		4
.L_2:
        /*0010*/ 	.word	index@(_Z13GPU_AddVectorPfS_S_i)
        /*0014*/ 	.word	0x00000000


	//----- nvinfo : EIATTR_MIN_STACK_SIZE
	.align		4
.L_3:
        /*0018*/ 	.byte	0x04, 0x12
        /*001a*/ 	.short	(.L_5 - .L_4)
	.align		4
.L_4:
        /*001c*/ 	.word	index@(_Z13GPU_AddVectorPfS_S_i)
        /*0020*/ 	.word	0x00000000
.L_5:


//--------------------- .nv.compat                --------------------------
	.section	.nv.compat,"",@"SHT_CUDA_COMPAT_INFO"
	.align	4
        /*0000*/ 	.byte	0x02, 0x09, 0x00, 0x00, 0x02, 0x02, 0x01, 0x00, 0x02, 0x05, 0x05, 0x00, 0x03, 0x07, 0x01, 0x01
        /*0010*/ 	.byte	0x02, 0x03, 0x00, 0x00, 0x02, 0x06, 0x01, 0x00, 0x04, 0x0b, 0x08, 0x00, 0x09, 0x00, 0x00, 0x00
        /*0020*/ 	.byte	0x00, 0x00, 0x00, 0x00


//--------------------- .nv.info._Z13GPU_AddVectorPfS_S_i --------------------------
	.section	.nv.info._Z13GPU_AddVectorPfS_S_i,"",@"SHT_CUDA_INFO"
	.sectionflags	@""
	.align	4


	//----- nvinfo : EIATTR_CUDA_API_VERSION
	.align		4
        /*0000*/ 	.byte	0x04, 0x37
        /*0002*/ 	.short	(.L_7 - .L_6)
.L_6:
        /*0004*/ 	.word	0x00000082


	//----- nvinfo : EIATTR_KPARAM_INFO
	.align		4
.L_7:
        /*0008*/ 	.byte	0x04, 0x17
        /*000a*/ 	.short	(.L_9 - .L_8)
.L_8:
        /*000c*/ 	.word	0x00000000
        /*0010*/ 	.short	0x0003
        /*0012*/ 	.short	0x0018
        /*0014*/ 	.byte	0x00, 0xf0, 0x11, 0x00


	//----- nvinfo : EIATTR_KPARAM_INFO
	.align		4
.L_9:
        /*0018*/ 	.byte	0x04, 0x17
        /*001a*/ 	.short	(.L_11 - .L_10)
.L_10:
        /*001c*/ 	.word	0x00000000
        /*0020*/ 	.short	0x0002
        /*0022*/ 	.short	0x0010
        /*0024*/ 	.byte	0x00, 0xf5, 0x21, 0x00


	//----- nvinfo : EIATTR_KPARAM_INFO
	.align		4
.L_11:
        /*0028*/ 	.byte	0x04, 0x17
        /*002a*/ 	.short	(.L_13 - .L_12)
.L_12:
        /*002c*/ 	.word	0x00000000
        /*0030*/ 	.short	0x0001
        /*0032*/ 	.short	0x0008
        /*0034*/ 	.byte	0x00, 0xf5, 0x21, 0x00


	//----- nvinfo : EIATTR_KPARAM_INFO
	.align		4
.L_13:
        /*0038*/ 	.byte	0x04, 0x17
        /*003a*/ 	.short	(.L_15 - .L_14)
.L_14:
        /*003c*/ 	.word	0x00000000
        /*0040*/ 	.short	0x0000
        /*0042*/ 	.short	0x0000
        /*0044*/ 	.byte	0x00, 0xf5, 0x21, 0x00


	//----- nvinfo : EIATTR_SPARSE_MMA_MASK
	.align		4
.L_15:
        /*0048*/ 	.byte	0x03, 0x50
        /*004a*/ 	.short	0x0000


	//----- nvinfo : EIATTR_MAXREG_COUNT
	.align		4
        /*004c*/ 	.byte	0x03, 0x1b
        /*004e*/ 	.short	0x00ff


	//----- nvinfo : EIATTR_MERCURY_ISA_VERSION
	.align		4
        /*0050*/ 	.byte	0x03, 0x5f
        /*0052*/ 	.short	0x0101


	//----- nvinfo : EIATTR_VRC_CTA_INIT_COUNT
	.align		4
        /*0054*/ 	.byte	0x02, 0x4a
	.zero		1
	.zero		1


	//----- nvinfo : EIATTR_EXIT_INSTR_OFFSETS
	.align		4
        /*0058*/ 	.byte	0x04, 0x1c
        /*005a*/ 	.short	(.L_17 - .L_16)


	//   ....[0]....
.L_16:
        /*005c*/ 	.word	0x00000070


	//   ....[1]....
        /*0060*/ 	.word	0x00000130


	//----- nvinfo : EIATTR_CBANK_PARAM_SIZE
	.align		4
.L_17:
        /*0064*/ 	.byte	0x03, 0x19
        /*0066*/ 	.short	0x001c


	//----- nvinfo : EIATTR_PARAM_CBANK
	.align		4
        /*0068*/ 	.byte	0x04, 0x0a
        /*006a*/ 	.short	(.L_19 - .L_18)
	.align		4
.L_18:
        /*006c*/ 	.word	index@(.nv.constant0._Z13GPU_AddVectorPfS_S_i)
        /*0070*/ 	.short	0x0380
        /*0072*/ 	.short	0x001c


	//----- nvinfo : EIATTR_SW_WAR
	.align		4
.L_19:
        /*0074*/ 	.byte	0x04, 0x36
        /*0076*/ 	.short	(.L_21 - .L_20)
.L_20:
        /*0078*/ 	.word	0x00000008
.L_21:


//--------------------- .nv.callgraph             --------------------------
	.section	.nv.callgraph,"",@"SHT_CUDA_CALLGRAPH"
	.align	4
	.sectionentsize	8
	.align		4
        /*0000*/ 	.word	0x00000000
	.align		4
        /*0004*/ 	.word	0xffffffff
	.align		4
        /*0008*/ 	.word	0x00000000
	.align		4
        /*000c*/ 	.word	0xfffffffe
	.align		4
        /*0010*/ 	.word	0x00000000
	.align		4
        /*0014*/ 	.word	0xfffffffd
	.align		4
        /*0018*/ 	.word	0x00000000
	.align		4
        /*001c*/ 	.word	0xfffffffc


//--------------------- .text._Z13GPU_AddVectorPfS_S_i --------------------------
	.section	.text._Z13GPU_AddVectorPfS_S_i,"ax",@progbits
	.align	128
        .global         _Z13GPU_AddVectorPfS_S_i
        .type           _Z13GPU_AddVectorPfS_S_i,@function
        .size           _Z13GPU_AddVectorPfS_S_i,(.L_x_1 - _Z13GPU_AddVectorPfS_S_i)
        .other          _Z13GPU_AddVectorPfS_S_i,@"STO_CUDA_ENTRY STV_DEFAULT"
_Z13GPU_AddVectorPfS_S_i:
.text._Z13GPU_AddVectorPfS_S_i:
[----:B------:R-:W-:Y:S01]  /*0000*/  LDC R1, c[0x0][0x37c] ;  /* 0x0000df00ff017b82 */ /* 0x000fe20000000800 */
[----:B------:R-:W0:Y:S07]  /*0010*/  S2R R0, SR_TID.X ;  /* 0x0000000000007919 */ /* 0x000e2e0000002100 */
[----:B------:R-:W0:Y:S01]  /*0020*/  S2UR UR4, SR_CTAID.X ;  /* 0x00000000000479c3 */ /* 0x000e220000002500 */
[----:B------:R-:W1:Y:S07]  /*0030*/  LDCU UR5, c[0x0][0x398] ;  /* 0x00007300ff0577ac */ /* 0x000e6e0008000800 */
[----:B------:R-:W0:Y:S02]  /*0040*/  LDC R9, c[0x0][0x360] ;  /* 0x0000d800ff097b82 */ /* 0x000e240000000800 */
[----:B0-----:R-:W-:-:S05]  /*0050*/  IMAD R9, R9, UR4, R0 ;  /* 0x0000000409097c24 */ /* 0x001fca000f8e0200 */
[----:B-1----:R-:W-:-:S13]  /*0060*/  ISETP.GE.AND P0, PT, R9, UR5, PT ;  /* 0x0000000509007c0c */ /* 0x002fda000bf06270 */
[----:B------:R-:W-:Y:S05]  /*0070*/  @P0 EXIT ;  /* 0x000000000000094d */ /* 0x000fea0003800000 */
[----:B------:R-:W0:Y:S01]  /*0080*/  LDC.64 R2, c[0x0][0x380] ;  /* 0x0000e000ff027b82 */ /* 0x000e220000000a00 */
[----:B------:R-:W1:Y:S07]  /*0090*/  LDCU.64 UR4, c[0x0][0x358] ;  /* 0x00006b00ff0477ac */ /* 0x000e6e0008000a00 */
[----:B------:R-:W2:Y:S08]  /*00a0*/  LDC.64 R4, c[0x0][0x388] ;  /* 0x0000e200ff047b82 */ /* 0x000eb00000000a00 */
[----:B------:R-:W3:Y:S01]  /*00b0*/  LDC.64 R6, c[0x0][0x390] ;  /* 0x0000e400ff067b82 */ /* 0x000ee20000000a00 */
[----:B0-----:R-:W-:-:S06]  /*00c0*/  IMAD.WIDE R2, R9, 0x4, R2 ;  /* 0x0000000409027825 */ /* 0x001fcc00078e0202 */
[----:B-1----:R-:W4:Y:S01]  /*00d0*/  LDG.E R2, desc[UR4][R2.64] ;  /* 0x0000000402027981 */ /* 0x002f22000c1e1900 */
[----:B--2---:R-:W-:-:S06]  /*00e0*/  IMAD.WIDE R4, R9, 0x4, R4 ;  /* 0x0000000409047825 */ /* 0x004fcc00078e0204 */
[----:B------:R-:W4:Y:S01]  /*00f0*/  LDG.E R5, desc[UR4][R4.64] ;  /* 0x0000000404057981 */ /* 0x000f22000c1e1900 */
[----:B---3--:R-:W-:-:S04]  /*0100*/  IMAD.WIDE R6, R9, 0x4, R6 ;  /* 0x0000000409067825 */ /* 0x008fc800078e0206 */
[----:B----4-:R-:W-:-:S05]  /*0110*/  FADD R9, R2, R5 ;  /* 0x0000000502097221 */ /* 0x010fca0000000000 */
[----:B------:R-:W-:Y:S01]  /*0120*/  STG.E desc[UR4][R6.64], R9 ;  /* 0x0000000906007986 */ /* 0x000fe2000c101904 */
[----:B------:R-:W-:Y:S05]  /*0130*/  EXIT ;  /* 0x000000000000794d */ /* 0x000fea0003800000 */
.L_x_0:
[----:B------:R-:W-:-:S00]  /*0140*/  BRA `(.L_x_0) ;  /* 0xfffffffc00fc7947 */ /* 0x000fc0000383ffff */
[----:B------:R-:W-:-:S00]  /*0150*/  NOP ;  /* 0x0000000000007918 */ /* 0x000fc00000000000 */
        /* <DEDUP_REMOVED lines=10> */
.L_x_1:


//--------------------- .nv.shared.reserved.0     --------------------------
	.section	.nv.shared.reserved.0,"aw",@nobits
	.weak		__nv_reservedSMEM_offset_0_alias
	.size		__nv_reservedSMEM_offset_0_alias, 0, 64
	.other		__nv_reservedSMEM_offset_0_alias,@"STO_CUDA_RESERVED_SHARED STV_DEFAULT"
__nv_reservedSMEM_offset_0_alias:
	.zero		0
	.zero		64


//--------------------- .nv.constant0._Z13GPU_AddVectorPfS_S_i --------------------------
	.section	.nv.constant0._Z13GPU_AddVectorPfS_S_i,"a",@progbits
	.sectionflags	@""
	.align	4
.nv.constant0._Z13GPU_AddVectorPfS_S_i:
	.zero		924


//--------------------- SYMBOLS --------------------------

	.type		.nv.reservedSmem.offset0,@object
	.size		.nv.reservedSmem.offset0,0x4
